	.headerflags	@"EF_CUDA_TEXMODE_UNIFIED EF_CUDA_64BIT_ADDRESS EF_CUDA_ACCELERATORS EF_CUDA_SM90 EF_CUDA_VIRTUAL_SM(EF_CUDA_SM90)"
	.elftype	@"ET_EXEC"


//--------------------- .nv.info                  --------------------------
	.section	.nv.info,"",@"SHT_CUDA_INFO"
	.align	4


	//----- nvinfo : EIATTR_REGCOUNT
	.align		4
        /*0000*/ 	.byte	0x04, 0x2f
        /*0002*/ 	.short	(.L_3 - .L_2)
	.align		4
.L_2:
        /*0004*/ 	.word	index@(triton_poi_fused__native_batch_norm_legit_no_training_relu_9)
        /*0008*/ 	.word	0x00000016


	//----- nvinfo : EIATTR_MIN_STACK_SIZE
	.align		4
.L_3:
        /*000c*/ 	.byte	0x04, 0x12
        /*000e*/ 	.short	(.L_5 - .L_4)
	.align		4
.L_4:
        /*0010*/ 	.word	index@(triton_poi_fused__native_batch_norm_legit_no_training_relu_9)
        /*0014*/ 	.word	0x00000000


	//----- nvinfo : EIATTR_FRAME_SIZE
	.align		4
.L_5:
        /*0018*/ 	.byte	0x04, 0x11
        /*001a*/ 	.short	(.L_7 - .L_6)
	.align		4
.L_6:
        /*001c*/ 	.word	index@(triton_poi_fused__native_batch_norm_legit_no_training_relu_9)
        /*0020*/ 	.word	0x00000000


	//----- nvinfo : EIATTR_MIN_STACK_SIZE
	.align		4
.L_7:
        /*0024*/ 	.byte	0x04, 0x12
        /*0026*/ 	.short	(.L_9 - .L_8)
	.align		4
.L_8:
        /*0028*/ 	.word	index@(triton_poi_fused__native_batch_norm_legit_no_training_relu_9)
        /*002c*/ 	.word	0x00000000
.L_9:


//--------------------- .nv.info.triton_poi_fused__native_batch_norm_legit_no_training_relu_9 --------------------------
	.section	.nv.info.triton_poi_fused__native_batch_norm_legit_no_training_relu_9,"",@"SHT_CUDA_INFO"
	.sectionflags	@""
	.align	4


	//----- nvinfo : EIATTR_CUDA_API_VERSION
	.align		4
        /*0000*/ 	.byte	0x04, 0x37
        /*0002*/ 	.short	(.L_11 - .L_10)
.L_10:
        /*0004*/ 	.word	0x0000007c


	//----- nvinfo : EIATTR_KPARAM_INFO
	.align		4
.L_11:
        /*0008*/ 	.byte	0x04, 0x17
        /*000a*/ 	.short	(.L_13 - .L_12)
.L_12:
        /*000c*/ 	.word	0x00000000
        /*0010*/ 	.short	0x0006
        /*0012*/ 	.short	0x0030
        /*0014*/ 	.byte	0x00, 0xf0, 0x11, 0x00


	//----- nvinfo : EIATTR_KPARAM_INFO
	.align		4
.L_13:
        /*0018*/ 	.byte	0x04, 0x17
        /*001a*/ 	.short	(.L_15 - .L_14)
.L_14:
        /*001c*/ 	.word	0x00000000
        /*0020*/ 	.short	0x0005
        /*0022*/ 	.short	0x0028
        /*0024*/ 	.byte	0x00, 0xf4, 0x21, 0x00


	//----- nvinfo : EIATTR_KPARAM_INFO
	.align		4
.L_15:
        /*0028*/ 	.byte	0x04, 0x17
        /*002a*/ 	.short	(.L_17 - .L_16)
.L_16:
        /*002c*/ 	.word	0x00000000
        /*0030*/ 	.short	0x0004
        /*0032*/ 	.short	0x0020
        /*0034*/ 	.byte	0x00, 0xf4, 0x21, 0x00


	//----- nvinfo : EIATTR_KPARAM_INFO
	.align		4
.L_17:
        /*0038*/ 	.byte	0x04, 0x17
        /*003a*/ 	.short	(.L_19 - .L_18)
.L_18:
        /*003c*/ 	.word	0x00000000
        /*0040*/ 	.short	0x0003
        /*0042*/ 	.short	0x0018
        /*0044*/ 	.byte	0x00, 0xf4, 0x21, 0x00


	//----- nvinfo : EIATTR_KPARAM_INFO
	.align		4
.L_19:
        /*0048*/ 	.byte	0x04, 0x17
        /*004a*/ 	.short	(.L_21 - .L_20)
.L_20:
        /*004c*/ 	.word	0x00000000
        /*0050*/ 	.short	0x0002
        /*0052*/ 	.short	0x0010
        /*0054*/ 	.byte	0x00, 0xf4, 0x21, 0x00


	//----- nvinfo : EIATTR_KPARAM_INFO
	.align		4
.L_21:
        /*0058*/ 	.byte	0x04, 0x17
        /*005a*/ 	.short	(.L_23 - .L_22)
.L_22:
        /*005c*/ 	.word	0x00000000
        /*0060*/ 	.short	0x0001
        /*0062*/ 	.short	0x0008
        /*0064*/ 	.byte	0x00, 0xf4, 0x21, 0x00


	//----- nvinfo : EIATTR_KPARAM_INFO
	.align		4
.L_23:
        /*0068*/ 	.byte	0x04, 0x17
        /*006a*/ 	.short	(.L_25 - .L_24)
.L_24:
        /*006c*/ 	.word	0x00000000
        /*0070*/ 	.short	0x0000
        /*0072*/ 	.short	0x0000
        /*0074*/ 	.byte	0x00, 0xf4, 0x21, 0x00


	//----- nvinfo : EIATTR_SPARSE_MMA_MASK
	.align		4
.L_25:
        /*0078*/ 	.byte	0x03, 0x50
        /*007a*/ 	.short	0x0000


	//----- nvinfo : EIATTR_MAXREG_COUNT
	.align		4
        /*007c*/ 	.byte	0x03, 0x1b
        /*007e*/ 	.short	0x00ff


	//----- nvinfo : EIATTR_EXIT_INSTR_OFFSETS
	.align		4
        /*0080*/ 	.byte	0x04, 0x1c
        /*0082*/ 	.short	(.L_27 - .L_26)


	//   ....[0]....
.L_26:
        /*0084*/ 	.word	0x00000490


	//   ....[1]....
        /*0088*/ 	.word	0x000004b0


	//----- nvinfo : EIATTR_REQNTID
	.align		4
.L_27:
        /*008c*/ 	.byte	0x04, 0x10
        /*008e*/ 	.short	(.L_29 - .L_28)
.L_28:
        /*0090*/ 	.word	0x00000080
        /*0094*/ 	.word	0x00000001
        /*0098*/ 	.word	0x00000001


	//----- nvinfo : EIATTR_CBANK_PARAM_SIZE
	.align		4
.L_29:
        /*009c*/ 	.byte	0x03, 0x19
        /*009e*/ 	.short	0x0034


	//----- nvinfo : EIATTR_PARAM_CBANK
	.align		4
        /*00a0*/ 	.byte	0x04, 0x0a
        /*00a2*/ 	.short	(.L_31 - .L_30)
	.align		4
.L_30:
        /*00a4*/ 	.word	index@(.nv.constant0.triton_poi_fused__native_batch_norm_legit_no_training_relu_9)
        /*00a8*/ 	.short	0x0210
        /*00aa*/ 	.short	0x0034


	//----- nvinfo : EIATTR_SW_WAR
	.align		4
.L_31:
        /*00ac*/ 	.byte	0x04, 0x36
        /*00ae*/ 	.short	(.L_33 - .L_32)
.L_32:
        /*00b0*/ 	.word	0x00000008
.L_33:


//--------------------- .nv.callgraph             --------------------------
	.section	.nv.callgraph,"",@"SHT_CUDA_CALLGRAPH"
	.align	4
	.sectionentsize	8
	.align		4
        /*0000*/ 	.word	0x00000000
	.align		4
        /*0004*/ 	.word	0xffffffff
	.align		4
        /*0008*/ 	.word	0x00000000
	.align		4
        /*000c*/ 	.word	0xfffffffe
	.align		4
        /*0010*/ 	.word	0x00000000
	.align		4
        /*0014*/ 	.word	0xfffffffd
	.align		4
        /*0018*/ 	.word	0x00000000
	.align		4
        /*001c*/ 	.word	0xfffffffc


//--------------------- .nv.constant4             --------------------------
	.section	.nv.constant4,"a",@progbits
	.align	8
	.align		8
.nv.constant4:
        /*0000*/ 	.dword	_$_str
	.align		8
        /*0008*/ 	.dword	_$_str_$_2


//--------------------- .text.triton_poi_fused__native_batch_norm_legit_no_training_relu_9 --------------------------
	.section	.text.triton_poi_fused__native_batch_norm_legit_no_training_relu_9,"ax",@progbits
	.align	128
        .global         triton_poi_fused__native_batch_norm_legit_no_training_relu_9
        .type           triton_poi_fused__native_batch_norm_legit_no_training_relu_9,@function
        .size           triton_poi_fused__native_batch_norm_legit_no_training_relu_9,(.L_x_1 - triton_poi_fused__native_batch_norm_legit_no_training_relu_9)
        .other          triton_poi_fused__native_batch_norm_legit_no_training_relu_9,@"STO_CUDA_ENTRY STV_DEFAULT"
triton_poi_fused__native_batch_norm_legit_no_training_relu_9:
.text.triton_poi_fused__native_batch_norm_legit_no_training_relu_9:
[----:B------:R-:W0:Y:S01]  /*0000*/  LDC R1, c[0x0][0x28] ;  /* 0x00000a00ff017b82 */ /* 0x000e220000000800 */
[----:B------:R-:W1:Y:S07]  /*0010*/  S2R R0, SR_TID.X ;  /* 0x0000000000007919 */ /* 0x000e6e0000002100 */
[----:B------:R-:W2:Y:S01]  /*0020*/  LDC.64 R8, c[0x0][0x220] ;  /* 0x00008800ff087b82 */ /* 0x000ea20000000a00 */
[----:B------:R-:W-:Y:S01]  /*0030*/  ULDC.64 UR4, c[0x0][0x208] ;  /* 0x0000820000047ab9 */ /* 0x000fe20000000a00 */
[----:B------:R-:W3:Y:S06]  /*0040*/  S2R R5, SR_CTAID.X ;  /* 0x0000000000057919 */ /* 0x000eec0000002500 */
[----:B------:R-:W4:Y:S08]  /*0050*/  LDC.64 R14, c[0x0][0x218] ;  /* 0x00008600ff0e7b82 */ /* 0x000f300000000a00 */
[----:B------:R-:W5:Y:S08]  /*0060*/  LDC.64 R12, c[0x0][0x210] ;  /* 0x00008400ff0c7b82 */ /* 0x000f700000000a00 */
[----:B------:R-:W4:Y:S01]  /*0070*/  LDC.64 R16, c[0x0][0x228] ;  /* 0x00008a00ff107b82 */ /* 0x000f220000000a00 */
[----:B-1----:R-:W-:-:S07]  /*0080*/  SHF.L.U32 R0, R0, 0x1, RZ ;  /* 0x0000000100007819 */ /* 0x002fce00000006ff */
[----:B------:R-:W1:Y:S01]  /*0090*/  LDC.64 R18, c[0x0][0x230] ;  /* 0x00008c00ff127b82 */ /* 0x000e620000000a00 */
[----:B---3--:R-:W-:Y:S02]  /*00a0*/  SHF.R.S32.HI R3, RZ, 0x17, R5 ;  /* 0x00000017ff037819 */ /* 0x008fe40000011405 */
[----:B------:R-:W-:Y:S02]  /*00b0*/  LOP3.LUT R0, R0, 0xfe, RZ, 0xc0, !PT ;  /* 0x000000fe00007812 */ /* 0x000fe400078ec0ff */
[----:B------:R-:W-:Y:S02]  /*00c0*/  SGXT R3, R3, 0x1 ;  /* 0x000000010303781a */ /* 0x000fe40000000200 */
[----:B------:R-:W-:-:S04]  /*00d0*/  LEA R0, R5, R0, 0x8 ;  /* 0x0000000005007211 */ /* 0x000fc800078e40ff */
[----:B------:R-:W-:Y:S02]  /*00e0*/  LEA.HI R3, R3, R0, RZ, 0x2 ;  /* 0x0000000003037211 */ /* 0x000fe400078f10ff */
[----:B------:R-:W-:Y:S02]  /*00f0*/  ISETP.GE.AND P0, PT, R0, 0x1800, PT ;  /* 0x000018000000780c */ /* 0x000fe40003f06270 */
[----:B------:R-:W-:-:S05]  /*0100*/  SHF.R.S32.HI R3, RZ, 0x2, R3 ;  /* 0x00000002ff037819 */ /* 0x000fca0000011403 */
[----:B------:R-:W-:-:S05]  /*0110*/  IMAD.HI R2, R3, 0x2aaaaaab, RZ ;  /* 0x2aaaaaab03027827 */ /* 0x000fca00078e02ff */
[----:B------:R-:W-:-:S04]  /*0120*/  SHF.R.U32.HI R5, RZ, 0x1f, R2 ;  /* 0x0000001fff057819 */ /* 0x000fc80000011602 */
[----:B------:R-:W-:Y:S02]  /*0130*/  LEA.HI R2, R2, R5, RZ, 0x1a ;  /* 0x0000000502027211 */ /* 0x000fe400078fd0ff */
[----:B------:R-:W-:-:S03]  /*0140*/  CS2R R4, SRZ ;  /* 0x0000000000047805 */ /* 0x000fc6000001ff00 */
[----:B------:R-:W-:-:S04]  /*0150*/  IMAD R11, R2, -0x180, R3 ;  /* 0xfffffe80020b7824 */ /* 0x000fc800078e0203 */
[----:B--2---:R-:W-:-:S05]  /*0160*/  IMAD.WIDE R8, R11, 0x4, R8 ;  /* 0x000000040b087825 */ /* 0x004fca00078e0208 */
[----:B------:R-:W2:Y:S04]  /*0170*/  @!P0 LDG.E.EL R4, desc[UR4][R8.64] ;  /* 0x0000000408048981 */ /* 0x000ea8000c2e1900 */
[----:B------:R3:W2:Y:S01]  /*0180*/  @!P0 LDG.E.EL R5, desc[UR4][R8.64] ;  /* 0x0000000408058981 */ /* 0x0006a2000c2e1900 */
[----:B------:R-:W-:Y:S02]  /*0190*/  CS2R R6, SRZ ;  /* 0x0000000000067805 */ /* 0x000fe4000001ff00 */
[----:B------:R-:W-:Y:S01]  /*01a0*/  CS2R R2, SRZ ;  /* 0x0000000000027805 */ /* 0x000fe2000001ff00 */
[----:B----4-:R-:W-:-:S04]  /*01b0*/  IMAD.WIDE R14, R11, 0x4, R14 ;  /* 0x000000040b0e7825 */ /* 0x010fc800078e020e */
[----:B-----5:R-:W-:Y:S01]  /*01c0*/  IMAD.WIDE R12, R0, 0x4, R12 ;  /* 0x00000004000c7825 */ /* 0x020fe200078e020c */
[----:B------:R-:W4:Y:S01]  /*01d0*/  @!P0 LDG.E.EL R7, desc[UR4][R14.64] ;  /* 0x000000040e078981 */ /* 0x000f22000c2e1900 */
[----:B---3--:R-:W-:Y:S02]  /*01e0*/  CS2R R8, SRZ ;  /* 0x0000000000087805 */ /* 0x008fe4000001ff00 */
[C---:B0-----:R-:W-:Y:S01]  /*01f0*/  IMAD.WIDE R16, R11.reuse, 0x4, R16 ;  /* 0x000000040b107825 */ /* 0x041fe200078e0210 */
[----:B------:R0:W3:Y:S03]  /*0200*/  @!P0 LDG.E.EL R6, desc[UR4][R14.64] ;  /* 0x000000040e068981 */ /* 0x0000e6000c2e1900 */
[----:B-1----:R-:W-:Y:S01]  /*0210*/  IMAD.WIDE R18, R11, 0x4, R18 ;  /* 0x000000040b127825 */ /* 0x002fe200078e0212 */
[----:B------:R1:W4:Y:S01]  /*0220*/  @!P0 LDG.E.64 R2, desc[UR4][R12.64] ;  /* 0x000000040c028981 */ /* 0x000322000c1e1b00 */
[----:B------:R-:W-:-:S03]  /*0230*/  CS2R R10, SRZ ;  /* 0x00000000000a7805 */ /* 0x000fc6000001ff00 */
[----:B------:R-:W5:Y:S04]  /*0240*/  @!P0 LDG.E.EL R9, desc[UR4][R18.64] ;  /* 0x0000000412098981 */ /* 0x000f68000c2e1900 */
[----:B------:R-:W5:Y:S04]  /*0250*/  @!P0 LDG.E.EL R10, desc[UR4][R16.64] ;  /* 0x00000004100a8981 */ /* 0x000f68000c2e1900 */
[----:B------:R-:W3:Y:S04]  /*0260*/  @!P0 LDG.E.EL R11, desc[UR4][R16.64] ;  /* 0x00000004100b8981 */ /* 0x000ee8000c2e1900 */
[----:B------:R-:W3:Y:S01]  /*0270*/  @!P0 LDG.E.EL R8, desc[UR4][R18.64] ;  /* 0x0000000412088981 */ /* 0x000ee2000c2e1900 */
[----:B0-----:R-:W-:Y:S01]  /*0280*/  HFMA2.MMA R14, -RZ, RZ, 1.625, 0 ;  /* 0x3e800000ff0e7435 */ /* 0x001fe200000001ff */
[----:B--2---:R-:W-:Y:S01]  /*0290*/  FADD R4, R4, 9.9999997473787516356e-06 ;  /* 0x3727c5ac04047421 */ /* 0x004fe20000000000 */
[----:B------:R-:W-:-:S03]  /*02a0*/  FADD R5, R5, 9.9999997473787516356e-06 ;  /* 0x3727c5ac05057421 */ /* 0x000fc60000000000 */
[----:B-1----:R-:W0:Y:S08]  /*02b0*/  MUFU.SQRT R12, R4 ;  /* 0x00000004000c7308 */ /* 0x002e300000002000 */
[----:B------:R1:W2:Y:S01]  /*02c0*/  MUFU.SQRT R13, R5 ;  /* 0x00000005000d7308 */ /* 0x0002a20000002000 */
[C---:B0-----:R-:W-:Y:S02]  /*02d0*/  FSETP.GT.AND P1, PT, R12.reuse, 8.50705917302346158658e+37, PT ;  /* 0x7e8000000c00780b */ /* 0x041fe40003f24000 */
[----:B------:R-:W-:Y:S01]  /*02e0*/  FSETP.GEU.AND P3, PT, R12, 1.175494350822287508e-38, PT ;  /* 0x008000000c00780b */ /* 0x000fe20003f6e000 */
[----:B-1----:R-:W0:Y:S01]  /*02f0*/  LDC.64 R4, c[0x0][0x238] ;  /* 0x00008e00ff047b82 */ /* 0x002e220000000a00 */
[----:B--2---:R-:W-:-:S02]  /*0300*/  FSETP.GT.AND P2, PT, R13, 8.50705917302346158658e+37, PT ;  /* 0x7e8000000d00780b */ /* 0x004fc40003f44000 */
[----:B------:R-:W-:-:S07]  /*0310*/  FSETP.GEU.AND P4, PT, R13, 1.175494350822287508e-38, PT ;  /* 0x008000000d00780b */ /* 0x000fce0003f8e000 */
[----:B------:R-:W-:-:S04]  /*0320*/  @P1 FMUL R12, R12, 0.25 ;  /* 0x3e8000000c0c1820 */ /* 0x000fc80000400000 */
[----:B------:R-:W-:Y:S01]  /*0330*/  @!P3 FMUL R12, R12, 16777216 ;  /* 0x4b8000000c0cb820 */ /* 0x000fe20000400000 */
[----:B------:R-:W-:-:S04]  /*0340*/  @P2 FMUL R13, R13, 0.25 ;  /* 0x3e8000000d0d2820 */ /* 0x000fc80000400000 */
[----:B------:R-:W-:Y:S01]  /*0350*/  @!P4 FMUL R13, R13, 16777216 ;  /* 0x4b8000000d0dc820 */ /* 0x000fe20000400000 */
[----:B------:R-:W1:Y:S01]  /*0360*/  MUFU.RCP R12, R12 ;  /* 0x0000000c000c7308 */ /* 0x000e620000001000 */
[----:B------:R-:W-:-:S07]  /*0370*/  FSEL R15, R14, 1, P1 ;  /* 0x3f8000000e0f7808 */ /* 0x000fce0000800000 */
[----:B------:R-:W2:Y:S01]  /*0380*/  MUFU.RCP R13, R13 ;  /* 0x0000000d000d7308 */ /* 0x000ea20000001000 */
[----:B------:R-:W-:Y:S01]  /*0390*/  FSEL R14, R14, 1, P2 ;  /* 0x3f8000000e0e7808 */ /* 0x000fe20001000000 */
[----:B------:R-:W-:-:S04]  /*03a0*/  @!P3 FMUL R15, R15, 16777216 ;  /* 0x4b8000000f0fb820 */ /* 0x000fc80000400000 */
[----:B------:R-:W-:Y:S01]  /*03b0*/  @!P4 FMUL R14, R14, 16777216 ;  /* 0x4b8000000e0ec820 */ /* 0x000fe20000400000 */
[----:B----4-:R-:W-:Y:S01]  /*03c0*/  FADD R2, -R7, R2 ;  /* 0x0000000207027221 */ /* 0x010fe20000000100 */
[----:B---3--:R-:W-:Y:S01]  /*03d0*/  FADD R3, -R6, R3 ;  /* 0x0000000306037221 */ /* 0x008fe20000000100 */
[----:B-1----:R-:W-:Y:S01]  /*03e0*/  FMUL R15, R12, R15 ;  /* 0x0000000f0c0f7220 */ /* 0x002fe20000400000 */
[----:B--2---:R-:W-:-:S03]  /*03f0*/  FMUL R14, R13, R14 ;  /* 0x0000000e0d0e7220 */ /* 0x004fc60000400000 */
[----:B------:R-:W-:Y:S01]  /*0400*/  FMUL R2, R2, R15 ;  /* 0x0000000f02027220 */ /* 0x000fe20000400000 */
[----:B------:R-:W-:-:S03]  /*0410*/  FMUL R3, R3, R14 ;  /* 0x0000000e03037220 */ /* 0x000fc60000400000 */
[----:B-----5:R-:W-:Y:S01]  /*0420*/  FFMA R2, R2, R10, R9 ;  /* 0x0000000a02027223 */ /* 0x020fe20000000009 */
[----:B------:R-:W-:-:S04]  /*0430*/  FFMA R3, R3, R11, R8 ;  /* 0x0000000b03037223 */ /* 0x000fc80000000008 */
[----:B------:R-:W-:Y:S02]  /*0440*/  FSETP.GEU.AND P1, PT, R2, RZ, PT ;  /* 0x000000ff0200720b */ /* 0x000fe40003f2e000 */
[C---:B------:R-:W-:Y:S01]  /*0450*/  FSETP.GEU.AND P2, PT, R3.reuse, RZ, PT ;  /* 0x000000ff0300720b */ /* 0x040fe20003f4e000 */
[----:B0-----:R-:W-:Y:S01]  /*0460*/  IMAD.WIDE R4, R0, 0x4, R4 ;  /* 0x0000000400047825 */ /* 0x001fe200078e0204 */
[----:B------:R-:W-:Y:S02]  /*0470*/  FSEL R2, R2, RZ, P1 ;  /* 0x000000ff02027208 */ /* 0x000fe40000800000 */
[----:B------:R-:W-:Y:S01]  /*0480*/  FSEL R3, R3, RZ, P2 ;  /* 0x000000ff03037208 */ /* 0x000fe20001000000 */
[----:B------:R-:W-:Y:S08]  /*0490*/  @P0 EXIT ;  /* 0x000000000000094d */ /* 0x000ff00003800000 */
[----:B------:R-:W-:Y:S01]  /*04a0*/  STG.E.64 desc[UR4][R4.64], R2 ;  /* 0x0000000204007986 */ /* 0x000fe2000c101b04 */
[----:B------:R-:W-:Y:S05]  /*04b0*/  EXIT ;  /* 0x000000000000794d */ /* 0x000fea0003800000 */
.L_x_0:
[----:B------:R-:W-:-:S00]  /*04c0*/  BRA `(.L_x_0) ;  /* 0xfffffffc00fc7947 */ /* 0x000fc0000383ffff */
[----:B------:R-:W-:-:S00]  /*04d0*/  NOP ;  /* 0x0000000000007918 */ /* 0x000fc00000000000 */
        /* <DEDUP_REMOVED lines=10> */
.L_x_1:


//--------------------- .nv.global.init           --------------------------
	.section	.nv.global.init,"aw",@progbits
.nv.global.init:
	.type		_$_str,@object
	.size		_$_str,(_$_str_$_2 - _$_str)
_$_str:
        /*0000*/ 	.byte	0x5f, 0x5f, 0x43, 0x55, 0x44, 0x41, 0x5f, 0x46, 0x54, 0x5a, 0x00
	.type		_$_str_$_2,@object
	.size		_$_str_$_2,(.L_1 - _$_str_$_2)
_$_str_$_2:
        /*000b*/ 	.byte	0x5f, 0x5f, 0x43, 0x55, 0x44, 0x41, 0x5f, 0x50, 0x52, 0x45, 0x43, 0x5f, 0x53, 0x51, 0x52, 0x54
        /*001b*/ 	.byte	0x00
.L_1:


//--------------------- .nv.constant0.triton_poi_fused__native_batch_norm_legit_no_training_relu_9 --------------------------
	.section	.nv.constant0.triton_poi_fused__native_batch_norm_legit_no_training_relu_9,"a",@progbits
	.sectionflags	@""
	.align	4
.nv.constant0.triton_poi_fused__native_batch_norm_legit_no_training_relu_9:
	.zero		580
